//
// Generated by NVIDIA NVVM Compiler
//
// Compiler Build ID: CL-36424714
// Cuda compilation tools, release 13.0, V13.0.88
// Based on NVVM 20.0.0
//

.version 9.0
.target sm_100
.address_size 64

	// .globl	toUnitVecKernel

.visible .entry toUnitVecKernel(
	.param .u32 toUnitVecKernel_param_0,
	.param .u64 .ptr .align 1 toUnitVecKernel_param_1,
	.param .u32 toUnitVecKernel_param_2,
	.param .u32 toUnitVecKernel_param_3,
	.param .u64 .ptr .align 1 toUnitVecKernel_param_4,
	.param .u32 toUnitVecKernel_param_5,
	.param .u32 toUnitVecKernel_param_6
)
{
	.reg .pred 	%p<2>;
	.reg .b32 	%r<19>;
	.reg .b64 	%rd<9>;
	.reg .b64 	%fd<13>;

	ld.param.u32 	%r6, [toUnitVecKernel_param_0];
	ld.param.u64 	%rd1, [toUnitVecKernel_param_1];
	ld.param.u32 	%r2, [toUnitVecKernel_param_2];
	ld.param.u32 	%r3, [toUnitVecKernel_param_3];
	ld.param.u64 	%rd2, [toUnitVecKernel_param_4];
	ld.param.u32 	%r4, [toUnitVecKernel_param_5];
	ld.param.u32 	%r5, [toUnitVecKernel_param_6];
	mov.u32 	%r7, %ctaid.x;
	mov.u32 	%r8, %ntid.x;
	mov.u32 	%r9, %tid.x;
	mad.lo.s32 	%r1, %r7, %r8, %r9;
	setp.ge.s32 	%p1, %r1, %r6;
	@%p1 bra 	$L__BB0_2;
	cvta.to.global.u64 	%rd3, %rd2;
	cvta.to.global.u64 	%rd4, %rd1;
	mul.lo.s32 	%r10, %r1, 3;
	div.s32 	%r11, %r10, %r2;
	mul.lo.s32 	%r12, %r11, %r2;
	sub.s32 	%r13, %r10, %r12;
	mad.lo.s32 	%r14, %r11, %r3, %r13;
	mul.wide.s32 	%rd5, %r14, 8;
	add.s64 	%rd6, %rd4, %rd5;
	div.s32 	%r15, %r10, %r4;
	mul.lo.s32 	%r16, %r15, %r4;
	sub.s32 	%r17, %r10, %r16;
	mad.lo.s32 	%r18, %r15, %r5, %r17;
	ld.global.f64 	%fd1, [%rd6];
	ld.global.f64 	%fd2, [%rd6+8];
	mul.f64 	%fd3, %fd2, %fd2;
	fma.rn.f64 	%fd4, %fd1, %fd1, %fd3;
	ld.global.f64 	%fd5, [%rd6+16];
	fma.rn.f64 	%fd6, %fd5, %fd5, %fd4;
	sqrt.rn.f64 	%fd7, %fd6;
	div.rn.f64 	%fd8, %fd1, %fd7;
	mul.wide.s32 	%rd7, %r18, 8;
	add.s64 	%rd8, %rd3, %rd7;
	st.global.f64 	[%rd8], %fd8;
	ld.global.f64 	%fd9, [%rd6+8];
	div.rn.f64 	%fd10, %fd9, %fd7;
	st.global.f64 	[%rd8+8], %fd10;
	ld.global.f64 	%fd11, [%rd6+16];
	div.rn.f64 	%fd12, %fd11, %fd7;
	st.global.f64 	[%rd8+16], %fd12;
$L__BB0_2:
	ret;

}


// ===== COMPILED SASS (sm_100) =====

	.target	sm_100

	.elftype	@"ET_EXEC"


//--------------------- .note.nv.tkinfo           --------------------------
	.section	.note.nv.tkinfo,"",@"SHT_NOTE"
	.sectionflags	@"SHF_NOTE_NV_TKINFO"
	.tkinfo
        /*0018*/ 	.word	0x00000002
        /*0030*/ 	.string	""
        /*0030*/ 	.string	"ptxas"
        /*0030*/ 	.string	"Cuda compilation tools, release 13.0, V13.0.88"
        /*0030*/ 	.string	"Build cuda_13.0.r13.0/compiler.36424714_0"
        /*0030*/ 	.string	"-arch sm_100 -m 64 "



//--------------------- .note.nv.cuinfo           --------------------------
	.section	.note.nv.cuinfo,"",@"SHT_NOTE"
	.sectionflags	@"SHF_NOTE_NV_CUINFO"
        /*0018*/ 	.short	0x0002
        /*001a*/ 	.short	0x0064
        /*001c*/ 	.short	0x0082
	.zero		2


//--------------------- .nv.info                  --------------------------
	.section	.nv.info,"",@"SHT_CUDA_INFO"
	.align	4


	//----- nvinfo : EIATTR_REGCOUNT
	.align		4
        /*0000*/ 	.byte	0x04, 0x2f
        /*0002*/ 	.short	(.L_1 - .L_0)
	.align		4
.L_0:
        /*0004*/ 	.word	index@(toUnitVecKernel)
        /*0008*/ 	.word	0x0000001d


	//----- nvinfo : EIATTR_FRAME_SIZE
	.align		4
.L_1:
        /*000c*/ 	.byte	0x04, 0x11
        /*000e*/ 	.short	(.L_3 - .L_2)
	.align		4
.L_2:
        /*0010*/ 	.word	index@($__internal_1_$__cuda_sm20_dsqrt_rn_f64_mediumpath_v1)
        /*0014*/ 	.word	0x00000000


	//----- nvinfo : EIATTR_FRAME_SIZE
	.align		4
.L_3:
        /*0018*/ 	.byte	0x04, 0x11
        /*001a*/ 	.short	(.L_5 - .L_4)
	.align		4
.L_4:
        /*001c*/ 	.word	index@($__internal_0_$__cuda_sm20_div_rn_f64_full)
        /*0020*/ 	.word	0x00000000


	//----- nvinfo : EIATTR_FRAME_SIZE
	.align		4
.L_5:
        /*0024*/ 	.byte	0x04, 0x11
        /*0026*/ 	.short	(.L_7 - .L_6)
	.align		4
.L_6:
        /*0028*/ 	.word	index@(toUnitVecKernel)
        /*002c*/ 	.word	0x00000000


	//----- nvinfo : EIATTR_MIN_STACK_SIZE
	.align		4
.L_7:
        /*0030*/ 	.byte	0x04, 0x12
        /*0032*/ 	.short	(.L_9 - .L_8)
	.align		4
.L_8:
        /*0034*/ 	.word	index@(toUnitVecKernel)
        /*0038*/ 	.word	0x00000000
.L_9:


//--------------------- .nv.compat                --------------------------
	.section	.nv.compat,"",@"SHT_CUDA_COMPAT_INFO"
	.align	4
        /*0000*/ 	.byte	0x02, 0x09, 0x00, 0x00, 0x02, 0x02, 0x01, 0x00, 0x02, 0x05, 0x05, 0x00, 0x03, 0x07, 0x01, 0x01
        /*0010*/ 	.byte	0x02, 0x03, 0x00, 0x00, 0x02, 0x06, 0x01, 0x00, 0x04, 0x0b, 0x08, 0x00, 0x01, 0x00, 0x00, 0x00
        /*0020*/ 	.byte	0x00, 0x00, 0x00, 0x00


//--------------------- .nv.info.toUnitVecKernel  --------------------------
	.section	.nv.info.toUnitVecKernel,"",@"SHT_CUDA_INFO"
	.sectionflags	@""
	.align	4


	//----- nvinfo : EIATTR_CUDA_API_VERSION
	.align		4
        /*0000*/ 	.byte	0x04, 0x37
        /*0002*/ 	.short	(.L_11 - .L_10)
.L_10:
        /*0004*/ 	.word	0x00000082


	//----- nvinfo : EIATTR_KPARAM_INFO
	.align		4
.L_11:
        /*0008*/ 	.byte	0x04, 0x17
        /*000a*/ 	.short	(.L_13 - .L_12)
.L_12:
        /*000c*/ 	.word	0x00000000
        /*0010*/ 	.short	0x0006
        /*0012*/ 	.short	0x0024
        /*0014*/ 	.byte	0x00, 0xf0, 0x11, 0x00


	//----- nvinfo : EIATTR_KPARAM_INFO
	.align		4
.L_13:
        /*0018*/ 	.byte	0x04, 0x17
        /*001a*/ 	.short	(.L_15 - .L_14)
.L_14:
        /*001c*/ 	.word	0x00000000
        /*0020*/ 	.short	0x0005
        /*0022*/ 	.short	0x0020
        /*0024*/ 	.byte	0x00, 0xf0, 0x11, 0x00


	//----- nvinfo : EIATTR_KPARAM_INFO
	.align		4
.L_15:
        /*0028*/ 	.byte	0x04, 0x17
        /*002a*/ 	.short	(.L_17 - .L_16)
.L_16:
        /*002c*/ 	.word	0x00000000
        /*0030*/ 	.short	0x0004
        /*0032*/ 	.short	0x0018
        /*0034*/ 	.byte	0x00, 0xf5, 0x21, 0x00


	//----- nvinfo : EIATTR_KPARAM_INFO
	.align		4
.L_17:
        /*0038*/ 	.byte	0x04, 0x17
        /*003a*/ 	.short	(.L_19 - .L_18)
.L_18:
        /*003c*/ 	.word	0x00000000
        /*0040*/ 	.short	0x0003
        /*0042*/ 	.short	0x0014
        /*0044*/ 	.byte	0x00, 0xf0, 0x11, 0x00


	//----- nvinfo : EIATTR_KPARAM_INFO
	.align		4
.L_19:
        /*0048*/ 	.byte	0x04, 0x17
        /*004a*/ 	.short	(.L_21 - .L_20)
.L_20:
        /*004c*/ 	.word	0x00000000
        /*0050*/ 	.short	0x0002
        /*0052*/ 	.short	0x0010
        /*0054*/ 	.byte	0x00, 0xf0, 0x11, 0x00


	//----- nvinfo : EIATTR_KPARAM_INFO
	.align		4
.L_21:
        /*0058*/ 	.byte	0x04, 0x17
        /*005a*/ 	.short	(.L_23 - .L_22)
.L_22:
        /*005c*/ 	.word	0x00000000
        /*0060*/ 	.short	0x0001
        /*0062*/ 	.short	0x0008
        /*0064*/ 	.byte	0x00, 0xf5, 0x21, 0x00


	//----- nvinfo : EIATTR_KPARAM_INFO
	.align		4
.L_23:
        /*0068*/ 	.byte	0x04, 0x17
        /*006a*/ 	.short	(.L_25 - .L_24)
.L_24:
        /*006c*/ 	.word	0x00000000
        /*0070*/ 	.short	0x0000
        /*0072*/ 	.short	0x0000
        /*0074*/ 	.byte	0x00, 0xf0, 0x11, 0x00


	//----- nvinfo : EIATTR_SPARSE_MMA_MASK
	.align		4
.L_25:
        /*0078*/ 	.byte	0x03, 0x50
        /*007a*/ 	.short	0x0000


	//----- nvinfo : EIATTR_MAXREG_COUNT
	.align		4
        /*007c*/ 	.byte	0x03, 0x1b
        /*007e*/ 	.short	0x00ff


	//----- nvinfo : EIATTR_MERCURY_ISA_VERSION
	.align		4
        /*0080*/ 	.byte	0x03, 0x5f
        /*0082*/ 	.short	0x0101


	//----- nvinfo : EIATTR_VRC_CTA_INIT_COUNT
	.align		4
        /*0084*/ 	.byte	0x02, 0x4a
	.zero		1
	.zero		1


	//----- nvinfo : EIATTR_EXIT_INSTR_OFFSETS
	.align		4
        /*0088*/ 	.byte	0x04, 0x1c
        /*008a*/ 	.short	(.L_27 - .L_26)


	//   ....[0]....
.L_26:
        /*008c*/ 	.word	0x00000070


	//   ....[1]....
        /*0090*/ 	.word	0x00000ae0


	//----- nvinfo : EIATTR_CRS_STACK_SIZE
	.align		4
.L_27:
        /*0094*/ 	.byte	0x04, 0x1e
        /*0096*/ 	.short	(.L_29 - .L_28)
.L_28:
        /*0098*/ 	.word	0x00000000


	//----- nvinfo : EIATTR_CBANK_PARAM_SIZE
	.align		4
.L_29:
        /*009c*/ 	.byte	0x03, 0x19
        /*009e*/ 	.short	0x0028


	//----- nvinfo : EIATTR_PARAM_CBANK
	.align		4
        /*00a0*/ 	.byte	0x04, 0x0a
        /*00a2*/ 	.short	(.L_31 - .L_30)
	.align		4
.L_30:
        /*00a4*/ 	.word	index@(.nv.constant0.toUnitVecKernel)
        /*00a8*/ 	.short	0x0380
        /*00aa*/ 	.short	0x0028


	//----- nvinfo : EIATTR_SW_WAR
	.align		4
.L_31:
        /*00ac*/ 	.byte	0x04, 0x36
        /*00ae*/ 	.short	(.L_33 - .L_32)
.L_32:
        /*00b0*/ 	.word	0x00000008
.L_33:


//--------------------- .nv.callgraph             --------------------------
	.section	.nv.callgraph,"",@"SHT_CUDA_CALLGRAPH"
	.align	4
	.sectionentsize	8
	.align		4
        /*0000*/ 	.word	0x00000000
	.align		4
        /*0004*/ 	.word	0xffffffff
	.align		4
        /*0008*/ 	.word	0x00000000
	.align		4
        /*000c*/ 	.word	0xfffffffe
	.align		4
        /*0010*/ 	.word	0x00000000
	.align		4
        /*0014*/ 	.word	0xfffffffd
	.align		4
        /*0018*/ 	.word	0x00000000
	.align		4
        /*001c*/ 	.word	0xfffffffc


//--------------------- .text.toUnitVecKernel     --------------------------
	.section	.text.toUnitVecKernel,"ax",@progbits
	.align	128
        .global         toUnitVecKernel
        .type           toUnitVecKernel,@function
        .size           toUnitVecKernel,(.L_x_19 - toUnitVecKernel)
        .other          toUnitVecKernel,@"STO_CUDA_ENTRY STV_DEFAULT"
toUnitVecKernel:
.text.toUnitVecKernel:
[----:B------:R-:W-:Y:S01]  /*0000*/  LDC R1, c[0x0][0x37c] ;  /* 0x0000df00ff017b82 */ /* 0x000fe20000000800 */
[----:B------:R-:W0:Y:S07]  /*0010*/  S2R R3, SR_TID.X ;  /* 0x0000000000037919 */ /* 0x000e2e0000002100 */
[----:B------:R-:W0:Y:S01]  /*0020*/  S2UR UR4, SR_CTAID.X ;  /* 0x00000000000479c3 */ /* 0x000e220000002500 */
[----:B------:R-:W1:Y:S07]  /*0030*/  LDCU UR5, c[0x0][0x380] ;  /* 0x00007000ff0577ac */ /* 0x000e6e0008000800 */
[----:B------:R-:W0:Y:S02]  /*0040*/  LDC R0, c[0x0][0x360] ;  /* 0x0000d800ff007b82 */ /* 0x000e240000000800 */
[----:B0-----:R-:W-:-:S05]  /*0050*/  IMAD R0, R0, UR4, R3 ;  /* 0x0000000400007c24 */ /* 0x001fca000f8e0203 */
[----:B-1----:R-:W-:-:S13]  /*0060*/  ISETP.GE.AND P0, PT, R0, UR5, PT ;  /* 0x0000000500007c0c */ /* 0x002fda000bf06270 */
[----:B------:R-:W-:Y:S05]  /*0070*/  @P0 EXIT ;  /* 0x000000000000094d */ /* 0x000fea0003800000 */
[----:B------:R-:W0:Y:S01]  /*0080*/  LDC R9, c[0x0][0x390] ;  /* 0x0000e400ff097b82 */ /* 0x000e220000000800 */
[----:B------:R-:W-:Y:S01]  /*0090*/  IMAD R0, R0, 0x3, RZ ;  /* 0x0000000300007824 */ /* 0x000fe200078e02ff */
[----:B------:R-:W1:Y:S01]  /*00a0*/  LDCU UR6, c[0x0][0x394] ;  /* 0x00007280ff0677ac */ /* 0x000e620008000800 */
[----:B------:R-:W-:-:S03]  /*00b0*/  IMAD.MOV.U32 R2, RZ, RZ, RZ ;  /* 0x000000ffff027224 */ /* 0x000fc600078e00ff */
[----:B------:R-:W-:Y:S01]  /*00c0*/  IABS R7, R0 ;  /* 0x0000000000077213 */ /* 0x000fe20000000000 */
[----:B------:R-:W2:Y:S01]  /*00d0*/  LDCU.64 UR4, c[0x0][0x358] ;  /* 0x00006b00ff0477ac */ /* 0x000ea20008000a00 */
[----:B0-----:R-:W-:-:S04]  /*00e0*/  IABS R6, R9 ;  /* 0x0000000900067213 */ /* 0x001fc80000000000 */
[----:B------:R-:W0:Y:S08]  /*00f0*/  I2F.RP R4, R6 ;  /* 0x0000000600047306 */ /* 0x000e300000209400 */
[----:B0-----:R-:W0:Y:S02]  /*0100*/  MUFU.RCP R4, R4 ;  /* 0x0000000400047308 */ /* 0x001e240000001000 */
[----:B0-----:R-:W-:-:S06]  /*0110*/  VIADD R3, R4, 0xffffffe ;  /* 0x0ffffffe04037836 */ /* 0x001fcc0000000000 */
[----:B------:R-:W0:Y:S02]  /*0120*/  F2I.FTZ.U32.TRUNC.NTZ R3, R3 ;  /* 0x0000000300037305 */ /* 0x000e24000021f000 */
[----:B0-----:R-:W-:-:S04]  /*0130*/  IMAD.MOV R5, RZ, RZ, -R3 ;  /* 0x000000ffff057224 */ /* 0x001fc800078e0a03 */
[----:B------:R-:W-:-:S04]  /*0140*/  IMAD R5, R5, R6, RZ ;  /* 0x0000000605057224 */ /* 0x000fc800078e02ff */
[----:B------:R-:W-:-:S04]  /*0150*/  IMAD.HI.U32 R5, R3, R5, R2 ;  /* 0x0000000503057227 */ /* 0x000fc800078e0002 */
[----:B------:R-:W-:-:S04]  /*0160*/  IMAD.MOV.U32 R2, RZ, RZ, R7 ;  /* 0x000000ffff027224 */ /* 0x000fc800078e0007 */
[----:B------:R-:W-:-:S05]  /*0170*/  IMAD.HI.U32 R5, R5, R2, RZ ;  /* 0x0000000205057227 */ /* 0x000fca00078e00ff */
[----:B------:R-:W-:-:S05]  /*0180*/  IADD3 R7, PT, PT, -R5, RZ, RZ ;  /* 0x000000ff05077210 */ /* 0x000fca0007ffe1ff */
[----:B------:R-:W-:-:S05]  /*0190*/  IMAD R3, R6, R7, R2 ;  /* 0x0000000706037224 */ /* 0x000fca00078e0202 */
[----:B------:R-:W-:-:S13]  /*01a0*/  ISETP.GT.U32.AND P1, PT, R6, R3, PT ;  /* 0x000000030600720c */ /* 0x000fda0003f24070 */
[----:B------:R-:W-:Y:S02]  /*01b0*/  @!P1 IMAD.IADD R3, R3, 0x1, -R6 ;  /* 0x0000000103039824 */ /* 0x000fe400078e0a06 */
[----:B------:R-:W-:Y:S01]  /*01c0*/  @!P1 VIADD R5, R5, 0x1 ;  /* 0x0000000105059836 */ /* 0x000fe20000000000 */
[----:B------:R-:W-:Y:S02]  /*01d0*/  ISETP.NE.AND P1, PT, R9, RZ, PT ;  /* 0x000000ff0900720c */ /* 0x000fe40003f25270 */
[----:B------:R-:W-:Y:S02]  /*01e0*/  ISETP.GE.U32.AND P0, PT, R3, R6, PT ;  /* 0x000000060300720c */ /* 0x000fe40003f06070 */
[----:B------:R-:W-:Y:S01]  /*01f0*/  LOP3.LUT R3, R0, R9, RZ, 0x3c, !PT ;  /* 0x0000000900037212 */ /* 0x000fe200078e3cff */
[----:B------:R-:W0:Y:S03]  /*0200*/  LDC.64 R6, c[0x0][0x388] ;  /* 0x0000e200ff067b82 */ /* 0x000e260000000a00 */
[----:B------:R-:W-:-:S07]  /*0210*/  ISETP.GE.AND P2, PT, R3, RZ, PT ;  /* 0x000000ff0300720c */ /* 0x000fce0003f46270 */
[----:B------:R-:W-:-:S06]  /*0220*/  @P0 VIADD R5, R5, 0x1 ;  /* 0x0000000105050836 */ /* 0x000fcc0000000000 */
[----:B------:R-:W-:Y:S01]  /*0230*/  @!P2 IMAD.MOV R5, RZ, RZ, -R5 ;  /* 0x000000ffff05a224 */ /* 0x000fe200078e0a05 */
[----:B------:R-:W-:-:S04]  /*0240*/  @!P1 LOP3.LUT R5, RZ, R9, RZ, 0x33, !PT ;  /* 0x00000009ff059212 */ /* 0x000fc800078e33ff */
[----:B------:R-:W-:-:S05]  /*0250*/  IADD3 R4, PT, PT, -R5, RZ, RZ ;  /* 0x000000ff05047210 */ /* 0x000fca0007ffe1ff */
[----:B------:R-:W-:-:S04]  /*0260*/  IMAD R4, R9, R4, R0 ;  /* 0x0000000409047224 */ /* 0x000fc800078e0200 */
[----:B-1----:R-:W-:Y:S01]  /*0270*/  IMAD R5, R5, UR6, R4 ;  /* 0x0000000605057c24 */ /* 0x002fe2000f8e0204 */
[----:B------:R-:W1:Y:S03]  /*0280*/  LDCU UR6, c[0x0][0x3a4] ;  /* 0x00007480ff0677ac */ /* 0x000e660008000800 */
[----:B0-----:R-:W-:Y:S02]  /*0290*/  IMAD.WIDE R6, R5, 0x8, R6 ;  /* 0x0000000805067825 */ /* 0x001fe400078e0206 */
[----:B------:R-:W0:Y:S03]  /*02a0*/  LDC R5, c[0x0][0x3a0] ;  /* 0x0000e800ff057b82 */ /* 0x000e260000000800 */
[----:B--2---:R-:W2:Y:S04]  /*02b0*/  LDG.E.64 R14, desc[UR4][R6.64+0x8] ;  /* 0x00000804060e7981 */ /* 0x004ea8000c1e1b00 */
[----:B------:R-:W3:Y:S04]  /*02c0*/  LDG.E.64 R10, desc[UR4][R6.64] ;  /* 0x00000004060a7981 */ /* 0x000ee8000c1e1b00 */
[----:B------:R-:W4:Y:S01]  /*02d0*/  LDG.E.64 R12, desc[UR4][R6.64+0x10] ;  /* 0x00001004060c7981 */ /* 0x000f22000c1e1b00 */
[----:B------:R-:W-:Y:S01]  /*02e0*/  IMAD.MOV.U32 R18, RZ, RZ, 0x0 ;  /* 0x00000000ff127424 */ /* 0x000fe200078e00ff */
[----:B------:R-:W-:Y:S01]  /*02f0*/  BSSY.RECONVERGENT B0, `(.L_x_0) ;  /* 0x000002f000007945 */ /* 0x000fe20003800200 */
[----:B0-----:R-:W-:-:S04]  /*0300*/  IABS R9, R5 ;  /* 0x0000000500097213 */ /* 0x001fc80000000000 */
[----:B------:R-:W0:Y:S08]  /*0310*/  I2F.RP R3, R9 ;  /* 0x0000000900037306 */ /* 0x000e300000209400 */
[----:B0-----:R-:W0:Y:S02]  /*0320*/  MUFU.RCP R3, R3 ;  /* 0x0000000300037308 */ /* 0x001e240000001000 */
[----:B0-----:R-:W-:-:S06]  /*0330*/  VIADD R16, R3, 0xffffffe ;  /* 0x0ffffffe03107836 */ /* 0x001fcc0000000000 */
[----:B------:R0:W5:Y:S02]  /*0340*/  F2I.FTZ.U32.TRUNC.NTZ R17, R16 ;  /* 0x0000001000117305 */ /* 0x000164000021f000 */
[----:B0-----:R-:W-:Y:S02]  /*0350*/  IMAD.MOV.U32 R16, RZ, RZ, RZ ;  /* 0x000000ffff107224 */ /* 0x001fe400078e00ff */
[----:B-----5:R-:W-:-:S04]  /*0360*/  IMAD.MOV R4, RZ, RZ, -R17 ;  /* 0x000000ffff047224 */ /* 0x020fc800078e0a11 */
[----:B------:R-:W-:-:S04]  /*0370*/  IMAD R19, R4, R9, RZ ;  /* 0x0000000904137224 */ /* 0x000fc800078e02ff */
[----:B------:R-:W-:-:S04]  /*0380*/  IMAD.HI.U32 R17, R17, R19, R16 ;  /* 0x0000001311117227 */ /* 0x000fc800078e0010 */
[----:B------:R-:W-:Y:S02]  /*0390*/  IMAD.MOV.U32 R19, RZ, RZ, 0x3fd80000 ;  /* 0x3fd80000ff137424 */ /* 0x000fe400078e00ff */
[----:B------:R-:W-:-:S04]  /*03a0*/  IMAD.HI.U32 R4, R17, R2, RZ ;  /* 0x0000000211047227 */ /* 0x000fc800078e00ff */
[----:B------:R-:W-:-:S04]  /*03b0*/  IMAD.MOV R8, RZ, RZ, -R4 ;  /* 0x000000ffff087224 */ /* 0x000fc800078e0a04 */
[----:B------:R-:W-:-:S05]  /*03c0*/  IMAD R8, R9, R8, R2 ;  /* 0x0000000809087224 */ /* 0x000fca00078e0202 */
[----:B------:R-:W-:-:S13]  /*03d0*/  ISETP.GT.U32.AND P1, PT, R9, R8, PT ;  /* 0x000000080900720c */ /* 0x000fda0003f24070 */
[----:B------:R-:W-:Y:S02]  /*03e0*/  @!P1 IMAD.IADD R8, R8, 0x1, -R9 ;  /* 0x0000000108089824 */ /* 0x000fe400078e0a09 */
[----:B------:R-:W-:Y:S01]  /*03f0*/  @!P1 VIADD R4, R4, 0x1 ;  /* 0x0000000104049836 */ /* 0x000fe20000000000 */
[----:B------:R-:W-:Y:S02]  /*0400*/  ISETP.NE.AND P1, PT, R5, RZ, PT ;  /* 0x000000ff0500720c */ /* 0x000fe40003f25270 */
[----:B------:R-:W-:Y:S02]  /*0410*/  ISETP.GE.U32.AND P0, PT, R8, R9, PT ;  /* 0x000000090800720c */ /* 0x000fe40003f06070 */
[----:B------:R-:W-:-:S04]  /*0420*/  LOP3.LUT R8, R0, R5, RZ, 0x3c, !PT ;  /* 0x0000000500087212 */ /* 0x000fc800078e3cff */
[----:B------:R-:W-:-:S07]  /*0430*/  ISETP.GE.AND P2, PT, R8, RZ, PT ;  /* 0x000000ff0800720c */ /* 0x000fce0003f46270 */
[----:B------:R-:W-:-:S05]  /*0440*/  @P0 IADD3 R4, PT, PT, R4, 0x1, RZ ;  /* 0x0000000104040810 */ /* 0x000fca0007ffe0ff */
[----:B------:R-:W-:-:S04]  /*0450*/  IMAD.MOV.U32 R8, RZ, RZ, R4 ;  /* 0x000000ffff087224 */ /* 0x000fc800078e0004 */
[----:B------:R-:W-:Y:S01]  /*0460*/  @!P2 IMAD.MOV R8, RZ, RZ, -R8 ;  /* 0x000000ffff08a224 */ /* 0x000fe200078e0a08 */
[----:B------:R-:W-:-:S05]  /*0470*/  @!P1 LOP3.LUT R8, RZ, R5, RZ, 0x33, !PT ;  /* 0x00000005ff089212 */ /* 0x000fca00078e33ff */
[----:B------:R-:W-:-:S04]  /*0480*/  IMAD.MOV R9, RZ, RZ, -R8 ;  /* 0x000000ffff097224 */ /* 0x000fc800078e0a08 */
[----:B------:R-:W-:-:S04]  /*0490*/  IMAD R9, R5, R9, R0 ;  /* 0x0000000905097224 */ /* 0x000fc800078e0200 */
[----:B-1----:R-:W-:Y:S01]  /*04a0*/  IMAD R8, R8, UR6, R9 ;  /* 0x0000000608087c24 */ /* 0x002fe2000f8e0209 */
[----:B--2---:R-:W-:-:S08]  /*04b0*/  DMUL R14, R14, R14 ;  /* 0x0000000e0e0e7228 */ /* 0x004fd00000000000 */
[----:B---3--:R-:W-:-:S08]  /*04c0*/  DFMA R14, R10, R10, R14 ;  /* 0x0000000a0a0e722b */ /* 0x008fd0000000000e */
[----:B----4-:R-:W-:-:S06]  /*04d0*/  DFMA R12, R12, R12, R14 ;  /* 0x0000000c0c0c722b */ /* 0x010fcc000000000e */
[----:B------:R-:W0:Y:S04]  /*04e0*/  MUFU.RSQ64H R3, R13 ;  /* 0x0000000d00037308 */ /* 0x000e280000001c00 */
[----:B------:R-:W-:-:S04]  /*04f0*/  IADD3 R2, PT, PT, R13, -0x3500000, RZ ;  /* 0xfcb000000d027810 */ /* 0x000fc80007ffe0ff */
[----:B------:R-:W-:Y:S02]  /*0500*/  ISETP.GE.U32.AND P0, PT, R2, 0x7ca00000, PT ;  /* 0x7ca000000200780c */ /* 0x000fe40003f06070 */
[----:B0-----:R-:W-:-:S08]  /*0510*/  DMUL R14, R2, R2 ;  /* 0x00000002020e7228 */ /* 0x001fd00000000000 */
[----:B------:R-:W-:-:S08]  /*0520*/  DFMA R14, R12, -R14, 1 ;  /* 0x3ff000000c0e742b */ /* 0x000fd0000000080e */
[----:B------:R-:W-:Y:S02]  /*0530*/  DFMA R18, R14, R18, 0.5 ;  /* 0x3fe000000e12742b */ /* 0x000fe40000000012 */
[----:B------:R-:W-:-:S08]  /*0540*/  DMUL R14, R2, R14 ;  /* 0x0000000e020e7228 */ /* 0x000fd00000000000 */
[----:B------:R-:W-:-:S08]  /*0550*/  DFMA R18, R18, R14, R2 ;  /* 0x0000000e1212722b */ /* 0x000fd00000000002 */
[----:B------:R-:W-:Y:S02]  /*0560*/  DMUL R14, R12, R18 ;  /* 0x000000120c0e7228 */ /* 0x000fe40000000000 */
[----:B------:R-:W-:Y:S01]  /*0570*/  VIADD R21, R19, 0xfff00000 ;  /* 0xfff0000013157836 */ /* 0x000fe20000000000 */
[----:B------:R-:W-:-:S05]  /*0580*/  MOV R20, R18 ;  /* 0x0000001200147202 */ /* 0x000fca0000000f00 */
[----:B------:R-:W-:-:S08]  /*0590*/  DFMA R16, R14, -R14, R12 ;  /* 0x8000000e0e10722b */ /* 0x000fd0000000000c */
[----:B------:R-:W-:Y:S01]  /*05a0*/  DFMA R4, R16, R20, R14 ;  /* 0x000000141004722b */ /* 0x000fe2000000000e */
[----:B------:R-:W-:Y:S10]  /*05b0*/  @!P0 BRA `(.L_x_1) ;  /* 0x0000000000088947 */ /* 0x000ff40003800000 */
[----:B------:R-:W-:-:S07]  /*05c0*/  MOV R0, 0x5e0 ;  /* 0x000005e000007802 */ /* 0x000fce0000000f00 */
[----:B------:R-:W-:Y:S05]  /*05d0*/  CALL.REL.NOINC `($__internal_1_$__cuda_sm20_dsqrt_rn_f64_mediumpath_v1) ;  /* 0x0000000800b07944 */ /* 0x000fea0003c00000 */
.L_x_1:
[----:B------:R-:W-:Y:S05]  /*05e0*/  BSYNC.RECONVERGENT B0 ;  /* 0x0000000000007941 */ /* 0x000fea0003800200 */
.L_x_0:
[----:B------:R-:W0:Y:S01]  /*05f0*/  MUFU.RCP64H R3, R5 ;  /* 0x0000000500037308 */ /* 0x000e220000001800 */
[----:B------:R-:W-:Y:S01]  /*0600*/  IMAD.MOV.U32 R2, RZ, RZ, 0x1 ;  /* 0x00000001ff027424 */ /* 0x000fe200078e00ff */
[----:B------:R-:W-:Y:S01]  /*0610*/  FSETP.GEU.AND P1, PT, |R11|, 6.5827683646048100446e-37, PT ;  /* 0x036000000b00780b */ /* 0x000fe20003f2e200 */
[----:B------:R-:W-:Y:S04]  /*0620*/  BSSY.RECONVERGENT B0, `(.L_x_2) ;  /* 0x0000014000007945 */ /* 0x000fe80003800200 */
[----:B0-----:R-:W-:-:S08]  /*0630*/  DFMA R12, R2, -R4, 1 ;  /* 0x3ff00000020c742b */ /* 0x001fd00000000804 */
[----:B------:R-:W-:-:S08]  /*0640*/  DFMA R12, R12, R12, R12 ;  /* 0x0000000c0c0c722b */ /* 0x000fd0000000000c */
[----:B------:R-:W-:-:S08]  /*0650*/  DFMA R12, R2, R12, R2 ;  /* 0x0000000c020c722b */ /* 0x000fd00000000002 */
[----:B------:R-:W-:-:S08]  /*0660*/  DFMA R2, R12, -R4, 1 ;  /* 0x3ff000000c02742b */ /* 0x000fd00000000804 */
[----:B------:R-:W-:-:S08]  /*0670*/  DFMA R2, R12, R2, R12 ;  /* 0x000000020c02722b */ /* 0x000fd0000000000c */
[----:B------:R-:W-:-:S08]  /*0680*/  DMUL R12, R10, R2 ;  /* 0x000000020a0c7228 */ /* 0x000fd00000000000 */
[----:B------:R-:W-:-:S08]  /*0690*/  DFMA R14, R12, -R4, R10 ;  /* 0x800000040c0e722b */ /* 0x000fd0000000000a */
[----:B------:R-:W-:-:S10]  /*06a0*/  DFMA R2, R2, R14, R12 ;  /* 0x0000000e0202722b */ /* 0x000fd4000000000c */
[----:B------:R-:W-:-:S05]  /*06b0*/  FFMA R0, RZ, R5, R3 ;  /* 0x00000005ff007223 */ /* 0x000fca0000000003 */
[----:B------:R-:W-:-:S13]  /*06c0*/  FSETP.GT.AND P0, PT, |R0|, 1.469367938527859385e-39, PT ;  /* 0x001000000000780b */ /* 0x000fda0003f04200 */
[----:B------:R-:W-:Y:S05]  /*06d0*/  @P0 BRA P1, `(.L_x_3) ;  /* 0x0000000000200947 */ /* 0x000fea0000800000 */
[----:B------:R-:W-:Y:S01]  /*06e0*/  IMAD.MOV.U32 R12, RZ, RZ, R10 ;  /* 0x000000ffff0c7224 */ /* 0x000fe200078e000a */
[----:B------:R-:W-:Y:S01]  /*06f0*/  MOV R0, 0x740 ;  /* 0x0000074000007802 */ /* 0x000fe20000000f00 */
[----:B------:R-:W-:Y:S01]  /*0700*/  IMAD.MOV.U32 R13, RZ, RZ, R11 ;  /* 0x000000ffff0d7224 */ /* 0x000fe200078e000b */
[----:B------:R-:W-:Y:S01]  /*0710*/  MOV R11, R5 ;  /* 0x00000005000b7202 */ /* 0x000fe20000000f00 */
[----:B------:R-:W-:-:S07]  /*0720*/  IMAD.MOV.U32 R10, RZ, RZ, R4 ;  /* 0x000000ffff0a7224 */ /* 0x000fce00078e0004 */
[----:B------:R-:W-:Y:S05]  /*0730*/  CALL.REL.NOINC `($__internal_0_$__cuda_sm20_div_rn_f64_full) ;  /* 0x0000000000ec7944 */ /* 0x000fea0003c00000 */
[----:B------:R-:W-:Y:S02]  /*0740*/  IMAD.MOV.U32 R2, RZ, RZ, R16 ;  /* 0x000000ffff027224 */ /* 0x000fe400078e0010 */
[----:B------:R-:W-:-:S07]  /*0750*/  IMAD.MOV.U32 R3, RZ, RZ, R17 ;  /* 0x000000ffff037224 */ /* 0x000fce00078e0011 */
.L_x_3:
[----:B------:R-:W-:Y:S05]  /*0760*/  BSYNC.RECONVERGENT B0 ;  /* 0x0000000000007941 */ /* 0x000fea0003800200 */
.L_x_2:
[----:B------:R-:W0:Y:S02]  /*0770*/  LDC.64 R10, c[0x0][0x398] ;  /* 0x0000e600ff0a7b82 */ /* 0x000e240000000a00 */
[----:B0-----:R-:W-:-:S05]  /*0780*/  IMAD.WIDE R8, R8, 0x8, R10 ;  /* 0x0000000808087825 */ /* 0x001fca00078e020a */
[----:B------:R0:W-:Y:S04]  /*0790*/  STG.E.64 desc[UR4][R8.64], R2 ;  /* 0x0000000208007986 */ /* 0x0001e8000c101b04 */
[----:B------:R-:W2:Y:S01]  /*07a0*/  LDG.E.64 R10, desc[UR4][R6.64+0x8] ;  /* 0x00000804060a7981 */ /* 0x000ea2000c1e1b00 */
[----:B------:R-:W1:Y:S01]  /*07b0*/  MUFU.RCP64H R13, R5 ;  /* 0x00000005000d7308 */ /* 0x000e620000001800 */
[----:B------:R-:W-:Y:S01]  /*07c0*/  IMAD.MOV.U32 R12, RZ, RZ, 0x1 ;  /* 0x00000001ff0c7424 */ /* 0x000fe200078e00ff */
[----:B------:R-:W-:Y:S05]  /*07d0*/  BSSY.RECONVERGENT B0, `(.L_x_4) ;  /* 0x0000015000007945 */ /* 0x000fea0003800200 */
[----:B-1----:R-:W-:-:S08]  /*07e0*/  DFMA R14, R12, -R4, 1 ;  /* 0x3ff000000c0e742b */ /* 0x002fd00000000804 */
[----:B------:R-:W-:-:S08]  /*07f0*/  DFMA R14, R14, R14, R14 ;  /* 0x0000000e0e0e722b */ /* 0x000fd0000000000e */
[----:B------:R-:W-:-:S08]  /*0800*/  DFMA R14, R12, R14, R12 ;  /* 0x0000000e0c0e722b */ /* 0x000fd0000000000c */
[----:B------:R-:W-:-:S08]  /*0810*/  DFMA R12, R14, -R4, 1 ;  /* 0x3ff000000e0c742b */ /* 0x000fd00000000804 */
[----:B------:R-:W-:-:S08]  /*0820*/  DFMA R16, R14, R12, R14 ;  /* 0x0000000c0e10722b */ /* 0x000fd0000000000e */
[----:B--2---:R-:W-:Y:S01]  /*0830*/  DMUL R12, R16, R10 ;  /* 0x0000000a100c7228 */ /* 0x004fe20000000000 */
[----:B------:R-:W-:-:S07]  /*0840*/  FSETP.GEU.AND P1, PT, |R11|, 6.5827683646048100446e-37, PT ;  /* 0x036000000b00780b */ /* 0x000fce0003f2e200 */
[----:B------:R-:W-:-:S08]  /*0850*/  DFMA R14, R12, -R4, R10 ;  /* 0x800000040c0e722b */ /* 0x000fd0000000000a */
[----:B0-----:R-:W-:-:S10]  /*0860*/  DFMA R2, R16, R14, R12 ;  /* 0x0000000e1002722b */ /* 0x001fd4000000000c */
[----:B------:R-:W-:-:S05]  /*0870*/  FFMA R0, RZ, R5, R3 ;  /* 0x00000005ff007223 */ /* 0x000fca0000000003 */
[----:B------:R-:W-:-:S13]  /*0880*/  FSETP.GT.AND P0, PT, |R0|, 1.469367938527859385e-39, PT ;  /* 0x001000000000780b */ /* 0x000fda0003f04200 */
[----:B------:R-:W-:Y:S05]  /*0890*/  @P0 BRA P1, `(.L_x_5) ;  /* 0x0000000000200947 */ /* 0x000fea0000800000 */
[----:B------:R-:W-:Y:S01]  /*08a0*/  IMAD.MOV.U32 R12, RZ, RZ, R10 ;  /* 0x000000ffff0c7224 */ /* 0x000fe200078e000a */
[----:B------:R-:W-:Y:S01]  /*08b0*/  MOV R13, R11 ;  /* 0x0000000b000d7202 */ /* 0x000fe20000000f00 */
[----:B------:R-:W-:Y:S01]  /*08c0*/  IMAD.MOV.U32 R10, RZ, RZ, R4 ;  /* 0x000000ffff0a7224 */ /* 0x000fe200078e0004 */
[----:B------:R-:W-:Y:S01]  /*08d0*/  MOV R0, 0x900 ;  /* 0x0000090000007802 */ /* 0x000fe20000000f00 */
[----:B------:R-:W-:-:S07]  /*08e0*/  IMAD.MOV.U32 R11, RZ, RZ, R5 ;  /* 0x000000ffff0b7224 */ /* 0x000fce00078e0005 */
[----:B------:R-:W-:Y:S05]  /*08f0*/  CALL.REL.NOINC `($__internal_0_$__cuda_sm20_div_rn_f64_full) ;  /* 0x00000000007c7944 */ /* 0x000fea0003c00000 */
[----:B------:R-:W-:Y:S02]  /*0900*/  IMAD.MOV.U32 R2, RZ, RZ, R16 ;  /* 0x000000ffff027224 */ /* 0x000fe400078e0010 */
[----:B------:R-:W-:-:S07]  /*0910*/  IMAD.MOV.U32 R3, RZ, RZ, R17 ;  /* 0x000000ffff037224 */ /* 0x000fce00078e0011 */
.L_x_5:
[----:B------:R-:W-:Y:S05]  /*0920*/  BSYNC.RECONVERGENT B0 ;  /* 0x0000000000007941 */ /* 0x000fea0003800200 */
.L_x_4:
[----:B------:R0:W-:Y:S04]  /*0930*/  STG.E.64 desc[UR4][R8.64+0x8], R2 ;  /* 0x0000080208007986 */ /* 0x0001e8000c101b04 */
[----:B------:R-:W2:Y:S01]  /*0940*/  LDG.E.64 R6, desc[UR4][R6.64+0x10] ;  /* 0x0000100406067981 */ /* 0x000ea2000c1e1b00 */
[----:B------:R-:W1:Y:S01]  /*0950*/  MUFU.RCP64H R11, R5 ;  /* 0x00000005000b7308 */ /* 0x000e620000001800 */
[----:B------:R-:W-:Y:S01]  /*0960*/  MOV R10, 0x1 ;  /* 0x00000001000a7802 */ /* 0x000fe20000000f00 */
        /* <DEDUP_REMOVED lines=14> */
[----:B------:R-:W-:Y:S01]  /*0a50*/  MOV R0, 0xaa0 ;  /* 0x00000aa000007802 */ /* 0x000fe20000000f00 */
[----:B------:R-:W-:Y:S02]  /*0a60*/  IMAD.MOV.U32 R13, RZ, RZ, R7 ;  /* 0x000000ffff0d7224 */ /* 0x000fe400078e0007 */
[----:B------:R-:W-:Y:S02]  /*0a70*/  IMAD.MOV.U32 R10, RZ, RZ, R4 ;  /* 0x000000ffff0a7224 */ /* 0x000fe400078e0004 */
[----:B------:R-:W-:-:S07]  /*0a80*/  IMAD.MOV.U32 R11, RZ, RZ, R5 ;  /* 0x000000ffff0b7224 */ /* 0x000fce00078e0005 */
[----:B------:R-:W-:Y:S05]  /*0a90*/  CALL.REL.NOINC `($__internal_0_$__cuda_sm20_div_rn_f64_full) ;  /* 0x0000000000147944 */ /* 0x000fea0003c00000 */
[----:B------:R-:W-:Y:S01]  /*0aa0*/  MOV R2, R16 ;  /* 0x0000001000027202 */ /* 0x000fe20000000f00 */
[----:B------:R-:W-:-:S07]  /*0ab0*/  IMAD.MOV.U32 R3, RZ, RZ, R17 ;  /* 0x000000ffff037224 */ /* 0x000fce00078e0011 */
.L_x_7:
[----:B------:R-:W-:Y:S05]  /*0ac0*/  BSYNC.RECONVERGENT B0 ;  /* 0x0000000000007941 */ /* 0x000fea0003800200 */
.L_x_6:
[----:B------:R-:W-:Y:S01]  /*0ad0*/  STG.E.64 desc[UR4][R8.64+0x10], R2 ;  /* 0x0000100208007986 */ /* 0x000fe2000c101b04 */
[----:B------:R-:W-:Y:S05]  /*0ae0*/  EXIT ;  /* 0x000000000000794d */ /* 0x000fea0003800000 */
        .weak           $__internal_0_$__cuda_sm20_div_rn_f64_full
        .type           $__internal_0_$__cuda_sm20_div_rn_f64_full,@function
        .size           $__internal_0_$__cuda_sm20_div_rn_f64_full,($__internal_1_$__cuda_sm20_dsqrt_rn_f64_mediumpath_v1 - $__internal_0_$__cuda_sm20_div_rn_f64_full)
$__internal_0_$__cuda_sm20_div_rn_f64_full:
[C---:B------:R-:W-:Y:S01]  /*0af0*/  FSETP.GEU.AND P0, PT, |R11|.reuse, 1.469367938527859385e-39, PT ;  /* 0x001000000b00780b */ /* 0x040fe20003f0e200 */
[----:B------:R-:W-:Y:S01]  /*0b00*/  IMAD.MOV.U32 R18, RZ, RZ, 0x1 ;  /* 0x00000001ff127424 */ /* 0x000fe200078e00ff */
[----:B------:R-:W-:Y:S01]  /*0b10*/  LOP3.LUT R2, R11, 0x800fffff, RZ, 0xc0, !PT ;  /* 0x800fffff0b027812 */ /* 0x000fe200078ec0ff */
[----:B------:R-:W-:Y:S01]  /*0b20*/  BSSY.RECONVERGENT B1, `(.L_x_8) ;  /* 0x0000054000017945 */ /* 0x000fe20003800200 */
[C---:B------:R-:W-:Y:S02]  /*0b30*/  FSETP.GEU.AND P2, PT, |R13|.reuse, 1.469367938527859385e-39, PT ;  /* 0x001000000d00780b */ /* 0x040fe40003f4e200 */
[----:B------:R-:W-:Y:S01]  /*0b40*/  LOP3.LUT R3, R2, 0x3ff00000, RZ, 0xfc, !PT ;  /* 0x3ff0000002037812 */ /* 0x000fe200078efcff */
[----:B------:R-:W-:Y:S01]  /*0b50*/  IMAD.MOV.U32 R2, RZ, RZ, R10 ;  /* 0x000000ffff027224 */ /* 0x000fe200078e000a */
[----:B------:R-:W-:Y:S02]  /*0b60*/  LOP3.LUT R16, R13, 0x7ff00000, RZ, 0xc0, !PT ;  /* 0x7ff000000d107812 */ /* 0x000fe400078ec0ff */
[----:B------:R-:W-:-:S03]  /*0b70*/  LOP3.LUT R25, R11, 0x7ff00000, RZ, 0xc0, !PT ;  /* 0x7ff000000b197812 */ /* 0x000fc600078ec0ff */
[----:B------:R-:W-:Y:S01]  /*0b80*/  @!P0 DMUL R2, R10, 8.98846567431157953865e+307 ;  /* 0x7fe000000a028828 */ /* 0x000fe20000000000 */
[C---:B------:R-:W-:Y:S01]  /*0b90*/  ISETP.GE.U32.AND P1, PT, R16.reuse, R25, PT ;  /* 0x000000191000720c */ /* 0x040fe20003f26070 */
[----:B------:R-:W-:Y:S02]  /*0ba0*/  IMAD.MOV.U32 R24, RZ, RZ, R16 ;  /* 0x000000ffff187224 */ /* 0x000fe400078e0010 */
[----:B------:R-:W-:Y:S02]  /*0bb0*/  @!P2 LOP3.LUT R17, R11, 0x7ff00000, RZ, 0xc0, !PT ;  /* 0x7ff000000b11a812 */ /* 0x000fe400078ec0ff */
[----:B------:R-:W0:Y:S02]  /*0bc0*/  MUFU.RCP64H R19, R3 ;  /* 0x0000000300137308 */ /* 0x000e240000001800 */
[----:B------:R-:W-:Y:S01]  /*0bd0*/  @!P2 ISETP.GE.U32.AND P3, PT, R16, R17, PT ;  /* 0x000000111000a20c */ /* 0x000fe20003f66070 */
[----:B------:R-:W-:Y:S01]  /*0be0*/  IMAD.MOV.U32 R17, RZ, RZ, 0x1ca00000 ;  /* 0x1ca00000ff117424 */ /* 0x000fe200078e00ff */
[----:B------:R-:W-:-:S04]  /*0bf0*/  @!P0 LOP3.LUT R25, R3, 0x7ff00000, RZ, 0xc0, !PT ;  /* 0x7ff0000003198812 */ /* 0x000fc800078ec0ff */
[----:B------:R-:W-:-:S04]  /*0c00*/  @!P2 SEL R21, R17, 0x63400000, !P3 ;  /* 0x634000001115a807 */ /* 0x000fc80005800000 */
[----:B------:R-:W-:-:S04]  /*0c10*/  @!P2 LOP3.LUT R22, R21, 0x80000000, R13, 0xf8, !PT ;  /* 0x800000001516a812 */ /* 0x000fc800078ef80d */
[----:B------:R-:W-:Y:S01]  /*0c20*/  @!P2 LOP3.LUT R23, R22, 0x100000, RZ, 0xfc, !PT ;  /* 0x001000001617a812 */ /* 0x000fe200078efcff */
[----:B0-----:R-:W-:Y:S01]  /*0c30*/  DFMA R14, R18, -R2, 1 ;  /* 0x3ff00000120e742b */ /* 0x001fe20000000802 */
[----:B------:R-:W-:-:S07]  /*0c40*/  @!P2 IMAD.MOV.U32 R22, RZ, RZ, RZ ;  /* 0x000000ffff16a224 */ /* 0x000fce00078e00ff */
[----:B------:R-:W-:-:S08]  /*0c50*/  DFMA R14, R14, R14, R14 ;  /* 0x0000000e0e0e722b */ /* 0x000fd0000000000e */
[----:B------:R-:W-:Y:S01]  /*0c60*/  DFMA R18, R18, R14, R18 ;  /* 0x0000000e1212722b */ /* 0x000fe20000000012 */
[----:B------:R-:W-:Y:S02]  /*0c70*/  SEL R15, R17, 0x63400000, !P1 ;  /* 0x63400000110f7807 */ /* 0x000fe40004800000 */
[----:B------:R-:W-:Y:S02]  /*0c80*/  MOV R14, R12 ;  /* 0x0000000c000e7202 */ /* 0x000fe40000000f00 */
[----:B------:R-:W-:-:S03]  /*0c90*/  LOP3.LUT R15, R15, 0x800fffff, R13, 0xf8, !PT ;  /* 0x800fffff0f0f7812 */ /* 0x000fc600078ef80d */
[----:B------:R-:W-:-:S03]  /*0ca0*/  DFMA R20, R18, -R2, 1 ;  /* 0x3ff000001214742b */ /* 0x000fc60000000802 */
[----:B------:R-:W-:-:S05]  /*0cb0*/  @!P2 DFMA R14, R14, 2, -R22 ;  /* 0x400000000e0ea82b */ /* 0x000fca0000000816 */
[----:B------:R-:W-:-:S05]  /*0cc0*/  DFMA R20, R18, R20, R18 ;  /* 0x000000141214722b */ /* 0x000fca0000000012 */
[----:B------:R-:W-:-:S03]  /*0cd0*/  @!P2 LOP3.LUT R24, R15, 0x7ff00000, RZ, 0xc0, !PT ;  /* 0x7ff000000f18a812 */ /* 0x000fc600078ec0ff */
[----:B------:R-:W-:Y:S02]  /*0ce0*/  DMUL R18, R20, R14 ;  /* 0x0000000e14127228 */ /* 0x000fe40000000000 */
[----:B------:R-:W-:-:S05]  /*0cf0*/  VIADD R26, R24, 0xffffffff ;  /* 0xffffffff181a7836 */ /* 0x000fca0000000000 */
[----:B------:R-:W-:Y:S01]  /*0d00*/  ISETP.GT.U32.AND P0, PT, R26, 0x7feffffe, PT ;  /* 0x7feffffe1a00780c */ /* 0x000fe20003f04070 */
[----:B------:R-:W-:Y:S01]  /*0d10*/  VIADD R26, R25, 0xffffffff ;  /* 0xffffffff191a7836 */ /* 0x000fe20000000000 */
[----:B------:R-:W-:-:S04]  /*0d20*/  DFMA R22, R18, -R2, R14 ;  /* 0x800000021216722b */ /* 0x000fc8000000000e */
[----:B------:R-:W-:-:S04]  /*0d30*/  ISETP.GT.U32.OR P0, PT, R26, 0x7feffffe, P0 ;  /* 0x7feffffe1a00780c */ /* 0x000fc80000704470 */
[----:B------:R-:W-:-:S09]  /*0d40*/  DFMA R22, R20, R22, R18 ;  /* 0x000000161416722b */ /* 0x000fd20000000012 */
[----:B------:R-:W-:Y:S05]  /*0d50*/  @P0 BRA `(.L_x_9) ;  /* 0x00000000006c0947 */ /* 0x000fea0003800000 */
[----:B------:R-:W-:Y:S01]  /*0d60*/  LOP3.LUT R13, R11, 0x7ff00000, RZ, 0xc0, !PT ;  /* 0x7ff000000b0d7812 */ /* 0x000fe200078ec0ff */
[----:B------:R-:W-:-:S03]  /*0d70*/  IMAD.MOV.U32 R18, RZ, RZ, RZ ;  /* 0x000000ffff127224 */ /* 0x000fc600078e00ff */
[CC--:B------:R-:W-:Y:S02]  /*0d80*/  VIADDMNMX R12, R16.reuse, -R13.reuse, 0xb9600000, !PT ;  /* 0xb9600000100c7446 */ /* 0x0c0fe4000780090d */
[----:B------:R-:W-:Y:S02]  /*0d90*/  ISETP.GE.U32.AND P0, PT, R16, R13, PT ;  /* 0x0000000d1000720c */ /* 0x000fe40003f06070 */
[----:B------:R-:W-:Y:S02]  /*0da0*/  VIMNMX R12, PT, PT, R12, 0x46a00000, PT ;  /* 0x46a000000c0c7848 */ /* 0x000fe40003fe0100 */
[----:B------:R-:W-:-:S04]  /*0db0*/  SEL R17, R17, 0x63400000, !P0 ;  /* 0x6340000011117807 */ /* 0x000fc80004000000 */
[----:B------:R-:W-:-:S05]  /*0dc0*/  IADD3 R12, PT, PT, -R17, R12, RZ ;  /* 0x0000000c110c7210 */ /* 0x000fca0007ffe1ff */
[----:B------:R-:W-:-:S06]  /*0dd0*/  VIADD R19, R12, 0x7fe00000 ;  /* 0x7fe000000c137836 */ /* 0x000fcc0000000000 */
[----:B------:R-:W-:-:S10]  /*0de0*/  DMUL R16, R22, R18 ;  /* 0x0000001216107228 */ /* 0x000fd40000000000 */
[----:B------:R-:W-:-:S13]  /*0df0*/  FSETP.GTU.AND P0, PT, |R17|, 1.469367938527859385e-39, PT ;  /* 0x001000001100780b */ /* 0x000fda0003f0c200 */
[----:B------:R-:W-:Y:S05]  /*0e00*/  @P0 BRA `(.L_x_10) ;  /* 0x0000000000940947 */ /* 0x000fea0003800000 */
[----:B------:R-:W-:Y:S01]  /*0e10*/  DFMA R2, R22, -R2, R14 ;  /* 0x800000021602722b */ /* 0x000fe2000000000e */
[----:B------:R-:W-:-:S09]  /*0e20*/  IMAD.MOV.U32 R18, RZ, RZ, RZ ;  /* 0x000000ffff127224 */ /* 0x000fd200078e00ff */
[C---:B------:R-:W-:Y:S02]  /*0e30*/  FSETP.NEU.AND P0, PT, R3.reuse, RZ, PT ;  /* 0x000000ff0300720b */ /* 0x040fe40003f0d000 */
[----:B------:R-:W-:-:S04]  /*0e40*/  LOP3.LUT R11, R3, 0x80000000, R11, 0x48, !PT ;  /* 0x80000000030b7812 */ /* 0x000fc800078e480b */
[----:B------:R-:W-:-:S07]  /*0e50*/  LOP3.LUT R19, R11, R19, RZ, 0xfc, !PT ;  /* 0x000000130b137212 */ /* 0x000fce00078efcff */
[----:B------:R-:W-:Y:S05]  /*0e60*/  @!P0 BRA `(.L_x_10) ;  /* 0x00000000007c8947 */ /* 0x000fea0003800000 */
[----:B------:R-:W-:Y:S01]  /*0e70*/  IMAD.MOV R3, RZ, RZ, -R12 ;  /* 0x000000ffff037224 */ /* 0x000fe200078e0a0c */
[----:B------:R-:W-:Y:S01]  /*0e80*/  MOV R2, RZ ;  /* 0x000000ff00027202 */ /* 0x000fe20000000f00 */
[----:B------:R-:W-:-:S05]  /*0e90*/  DMUL.RP R18, R22, R18 ;  /* 0x0000001216127228 */ /* 0x000fca0000008000 */
[----:B------:R-:W-:-:S05]  /*0ea0*/  DFMA R2, R16, -R2, R22 ;  /* 0x800000021002722b */ /* 0x000fca0000000016 */
[----:B------:R-:W-:Y:S02]  /*0eb0*/  LOP3.LUT R11, R19, R11, RZ, 0x3c, !PT ;  /* 0x0000000b130b7212 */ /* 0x000fe400078e3cff */
[----:B------:R-:W-:-:S04]  /*0ec0*/  IADD3 R2, PT, PT, -R12, -0x43300000, RZ ;  /* 0xbcd000000c027810 */ /* 0x000fc80007ffe1ff */
[----:B------:R-:W-:-:S04]  /*0ed0*/  FSETP.NEU.AND P0, PT, |R3|, R2, PT ;  /* 0x000000020300720b */ /* 0x000fc80003f0d200 */
[----:B------:R-:W-:Y:S02]  /*0ee0*/  FSEL R16, R18, R16, !P0 ;  /* 0x0000001012107208 */ /* 0x000fe40004000000 */
[----:B------:R-:W-:Y:S01]  /*0ef0*/  FSEL R17, R11, R17, !P0 ;  /* 0x000000110b117208 */ /* 0x000fe20004000000 */
[----:B------:R-:W-:Y:S06]  /*0f00*/  BRA `(.L_x_10) ;  /* 0x0000000000547947 */ /* 0x000fec0003800000 */
.L_x_9:
[----:B------:R-:W-:-:S14]  /*0f10*/  DSETP.NAN.AND P0, PT, R12, R12, PT ;  /* 0x0000000c0c00722a */ /* 0x000fdc0003f08000 */
[----:B------:R-:W-:Y:S05]  /*0f20*/  @P0 BRA `(.L_x_11) ;  /* 0x0000000000440947 */ /* 0x000fea0003800000 */
[----:B------:R-:W-:-:S14]  /*0f30*/  DSETP.NAN.AND P0, PT, R10, R10, PT ;  /* 0x0000000a0a00722a */ /* 0x000fdc0003f08000 */
[----:B------:R-:W-:Y:S05]  /*0f40*/  @P0 BRA `(.L_x_12) ;  /* 0x0000000000300947 */ /* 0x000fea0003800000 */
[----:B------:R-:W-:Y:S01]  /*0f50*/  ISETP.NE.AND P0, PT, R24, R25, PT ;  /* 0x000000191800720c */ /* 0x000fe20003f05270 */
[----:B------:R-:W-:Y:S02]  /*0f60*/  IMAD.MOV.U32 R16, RZ, RZ, 0x0 ;  /* 0x00000000ff107424 */ /* 0x000fe400078e00ff */
[----:B------:R-:W-:-:S10]  /*0f70*/  IMAD.MOV.U32 R17, RZ, RZ, -0x80000 ;  /* 0xfff80000ff117424 */ /* 0x000fd400078e00ff */
[----:B------:R-:W-:Y:S05]  /*0f80*/  @!P0 BRA `(.L_x_10) ;  /* 0x0000000000348947 */ /* 0x000fea0003800000 */
[----:B------:R-:W-:Y:S02]  /*0f90*/  ISETP.NE.AND P0, PT, R24, 0x7ff00000, PT ;  /* 0x7ff000001800780c */ /* 0x000fe40003f05270 */
[----:B------:R-:W-:Y:S02]  /*0fa0*/  LOP3.LUT R17, R13, 0x80000000, R11, 0x48, !PT ;  /* 0x800000000d117812 */ /* 0x000fe400078e480b */
[----:B------:R-:W-:-:S13]  /*0fb0*/  ISETP.EQ.OR P0, PT, R25, RZ, !P0 ;  /* 0x000000ff1900720c */ /* 0x000fda0004702670 */
[----:B------:R-:W-:Y:S01]  /*0fc0*/  @P0 LOP3.LUT R2, R17, 0x7ff00000, RZ, 0xfc, !PT ;  /* 0x7ff0000011020812 */ /* 0x000fe200078efcff */
[----:B------:R-:W-:Y:S01]  /*0fd0*/  @!P0 IMAD.MOV.U32 R16, RZ, RZ, RZ ;  /* 0x000000ffff108224 */ /* 0x000fe200078e00ff */
[----:B------:R-:W-:-:S03]  /*0fe0*/  @P0 MOV R16, RZ ;  /* 0x000000ff00100202 */ /* 0x000fc60000000f00 */
[----:B------:R-:W-:Y:S01]  /*0ff0*/  @P0 IMAD.MOV.U32 R17, RZ, RZ, R2 ;  /* 0x000000ffff110224 */ /* 0x000fe200078e0002 */
[----:B------:R-:W-:Y:S06]  /*1000*/  BRA `(.L_x_10) ;  /* 0x0000000000147947 */ /* 0x000fec0003800000 */
.L_x_12:
[----:B------:R-:W-:Y:S01]  /*1010*/  LOP3.LUT R17, R11, 0x80000, RZ, 0xfc, !PT ;  /* 0x000800000b117812 */ /* 0x000fe200078efcff */
[----:B------:R-:W-:Y:S01]  /*1020*/  IMAD.MOV.U32 R16, RZ, RZ, R10 ;  /* 0x000000ffff107224 */ /* 0x000fe200078e000a */
[----:B------:R-:W-:Y:S06]  /*1030*/  BRA `(.L_x_10) ;  /* 0x0000000000087947 */ /* 0x000fec0003800000 */
.L_x_11:
[----:B------:R-:W-:Y:S01]  /*1040*/  LOP3.LUT R17, R13, 0x80000, RZ, 0xfc, !PT ;  /* 0x000800000d117812 */ /* 0x000fe200078efcff */
[----:B------:R-:W-:-:S07]  /*1050*/  IMAD.MOV.U32 R16, RZ, RZ, R12 ;  /* 0x000000ffff107224 */ /* 0x000fce00078e000c */
.L_x_10:
[----:B------:R-:W-:Y:S05]  /*1060*/  BSYNC.RECONVERGENT B1 ;  /* 0x0000000000017941 */ /* 0x000fea0003800200 */
.L_x_8:
[----:B------:R-:W-:Y:S01]  /*1070*/  MOV R2, R0 ;  /* 0x0000000000027202 */ /* 0x000fe20000000f00 */
[----:B------:R-:W-:-:S04]  /*1080*/  IMAD.MOV.U32 R3, RZ, RZ, 0x0 ;  /* 0x00000000ff037424 */ /* 0x000fc800078e00ff */
[----:B------:R-:W-:Y:S05]  /*1090*/  RET.REL.NODEC R2 `(toUnitVecKernel) ;  /* 0xffffffec02d87950 */ /* 0x000fea0003c3ffff */
        .weak           $__internal_1_$__cuda_sm20_dsqrt_rn_f64_mediumpath_v1
        .type           $__internal_1_$__cuda_sm20_dsqrt_rn_f64_mediumpath_v1,@function
        .size           $__internal_1_$__cuda_sm20_dsqrt_rn_f64_mediumpath_v1,(.L_x_19 - $__internal_1_$__cuda_sm20_dsqrt_rn_f64_mediumpath_v1)
$__internal_1_$__cuda_sm20_dsqrt_rn_f64_mediumpath_v1:
[----:B------:R-:W-:Y:S01]  /*10a0*/  ISETP.GE.U32.AND P0, PT, R2, -0x3400000, PT ;  /* 0xfcc000000200780c */ /* 0x000fe20003f06070 */
[----:B------:R-:W-:Y:S01]  /*10b0*/  BSSY.RECONVERGENT B1, `(.L_x_13) ;  /* 0x0000028000017945 */ /* 0x000fe20003800200 */
[----:B------:R-:W-:Y:S01]  /*10c0*/  IMAD.MOV.U32 R19, RZ, RZ, R21 ;  /* 0x000000ffff137224 */ /* 0x000fe200078e0015 */
[----:B------:R-:W-:Y:S01]  /*10d0*/  MOV R5, R13 ;  /* 0x0000000d00057202 */ /* 0x000fe20000000f00 */
[----:B------:R-:W-:Y:S02]  /*10e0*/  IMAD.MOV.U32 R4, RZ, RZ, R12 ;  /* 0x000000ffff047224 */ /* 0x000fe400078e000c */
[----:B------:R-:W-:Y:S02]  /*10f0*/  IMAD.MOV.U32 R2, RZ, RZ, R16 ;  /* 0x000000ffff027224 */ /* 0x000fe400078e0010 */
[----:B------:R-:W-:-:S05]  /*1100*/  IMAD.MOV.U32 R3, RZ, RZ, R17 ;  /* 0x000000ffff037224 */ /* 0x000fca00078e0011 */
[----:B------:R-:W-:Y:S05]  /*1110*/  @!P0 BRA `(.L_x_14) ;  /* 0x0000000000208947 */ /* 0x000fea0003800000 */
[----:B------:R-:W-:-:S10]  /*1120*/  DFMA.RM R2, R2, R18, R14 ;  /* 0x000000120202722b */ /* 0x000fd4000000400e */
[----:B------:R-:W-:-:S05]  /*1130*/  IADD3 R12, P0, PT, R2, 0x1, RZ ;  /* 0x00000001020c7810 */ /* 0x000fca0007f1e0ff */
[----:B------:R-:W-:-:S06]  /*1140*/  IMAD.X R13, RZ, RZ, R3, P0 ;  /* 0x000000ffff0d7224 */ /* 0x000fcc00000e0603 */
[----:B------:R-:W-:-:S08]  /*1150*/  DFMA.RP R4, -R2, R12, R4 ;  /* 0x0000000c0204722b */ /* 0x000fd00000008104 */
[----:B------:R-:W-:-:S06]  /*1160*/  DSETP.GT.AND P0, PT, R4, RZ, PT ;  /* 0x000000ff0400722a */ /* 0x000fcc0003f04000 */
[----:B------:R-:W-:Y:S02]  /*1170*/  FSEL R2, R12, R2, P0 ;  /* 0x000000020c027208 */ /* 0x000fe40000000000 */
[----:B------:R-:W-:Y:S01]  /*1180*/  FSEL R3, R13, R3, P0 ;  /* 0x000000030d037208 */ /* 0x000fe20000000000 */
[----:B------:R-:W-:Y:S06]  /*1190*/  BRA `(.L_x_15) ;  /* 0x0000000000647947 */ /* 0x000fec0003800000 */
.L_x_14:
[----:B------:R-:W-:-:S14]  /*11a0*/  DSETP.NE.AND P0, PT, R4, RZ, PT ;  /* 0x000000ff0400722a */ /* 0x000fdc0003f05000 */
[----:B------:R-:W-:Y:S05]  /*11b0*/  @!P0 BRA `(.L_x_16) ;  /* 0x0000000000588947 */ /* 0x000fea0003800000 */
[----:B------:R-:W-:-:S13]  /*11c0*/  ISETP.GE.AND P0, PT, R5, RZ, PT ;  /* 0x000000ff0500720c */ /* 0x000fda0003f06270 */
[----:B------:R-:W-:Y:S01]  /*11d0*/  @!P0 MOV R2, 0x0 ;  /* 0x0000000000028802 */ /* 0x000fe20000000f00 */
[----:B------:R-:W-:Y:S01]  /*11e0*/  @!P0 IMAD.MOV.U32 R3, RZ, RZ, -0x80000 ;  /* 0xfff80000ff038424 */ /* 0x000fe200078e00ff */
[----:B------:R-:W-:Y:S06]  /*11f0*/  @!P0 BRA `(.L_x_15) ;  /* 0x00000000004c8947 */ /* 0x000fec0003800000 */
[----:B------:R-:W-:-:S13]  /*1200*/  ISETP.GT.AND P0, PT, R5, 0x7fefffff, PT ;  /* 0x7fefffff0500780c */ /* 0x000fda0003f04270 */
[----:B------:R-:W-:Y:S05]  /*1210*/  @P0 BRA `(.L_x_16) ;  /* 0x0000000000400947 */ /* 0x000fea0003800000 */
[----:B------:R-:W-:Y:S01]  /*1220*/  DMUL R2, R4, 8.11296384146066816958e+31 ;  /* 0x4690000004027828 */ /* 0x000fe20000000000 */
[----:B------:R-:W-:Y:S01]  /*1230*/  IMAD.MOV.U32 R14, RZ, RZ, 0x0 ;  /* 0x00000000ff0e7424 */ /* 0x000fe200078e00ff */
[----:B------:R-:W-:Y:S01]  /*1240*/  MOV R15, 0x3fd80000 ;  /* 0x3fd80000000f7802 */ /* 0x000fe20000000f00 */
[----:B------:R-:W-:-:S03]  /*1250*/  IMAD.MOV.U32 R4, RZ, RZ, RZ ;  /* 0x000000ffff047224 */ /* 0x000fc600078e00ff */
[----:B------:R-:W0:Y:S03]  /*1260*/  MUFU.RSQ64H R5, R3 ;  /* 0x0000000300057308 */ /* 0x000e260000001c00 */
[----:B0-----:R-:W-:-:S08]  /*1270*/  DMUL R12, R4, R4 ;  /* 0x00000004040c7228 */ /* 0x001fd00000000000 */
[----:B------:R-:W-:-:S08]  /*1280*/  DFMA R12, R2, -R12, 1 ;  /* 0x3ff00000020c742b */ /* 0x000fd0000000080c */
[----:B------:R-:W-:Y:S02]  /*1290*/  DFMA R14, R12, R14, 0.5 ;  /* 0x3fe000000c0e742b */ /* 0x000fe4000000000e */
[----:B------:R-:W-:-:S08]  /*12a0*/  DMUL R12, R4, R12 ;  /* 0x0000000c040c7228 */ /* 0x000fd00000000000 */
[----:B------:R-:W-:-:S08]  /*12b0*/  DFMA R12, R14, R12, R4 ;  /* 0x0000000c0e0c722b */ /* 0x000fd00000000004 */
[----:B------:R-:W-:Y:S02]  /*12c0*/  DMUL R4, R2, R12 ;  /* 0x0000000c02047228 */ /* 0x000fe40000000000 */
[----:B------:R-:W-:-:S06]  /*12d0*/  VIADD R13, R13, 0xfff00000 ;  /* 0xfff000000d0d7836 */ /* 0x000fcc0000000000 */
[----:B------:R-:W-:-:S08]  /*12e0*/  DFMA R14, R4, -R4, R2 ;  /* 0x80000004040e722b */ /* 0x000fd00000000002 */
[----:B------:R-:W-:-:S10]  /*12f0*/  DFMA R2, R12, R14, R4 ;  /* 0x0000000e0c02722b */ /* 0x000fd40000000004 */
[----:B------:R-:W-:Y:S01]  /*1300*/  VIADD R3, R3, 0xfcb00000 ;  /* 0xfcb0000003037836 */ /* 0x000fe20000000000 */
[----:B------:R-:W-:Y:S06]  /*1310*/  BRA `(.L_x_15) ;  /* 0x0000000000047947 */ /* 0x000fec0003800000 */
.L_x_16:
[----:B------:R-:W-:-:S11]  /*1320*/  DADD R2, R4, R4 ;  /* 0x0000000004027229 */ /* 0x000fd60000000004 */
.L_x_15:
[----:B------:R-:W-:Y:S05]  /*1330*/  BSYNC.RECONVERGENT B1 ;  /* 0x0000000000017941 */ /* 0x000fea0003800200 */
.L_x_13:
[----:B------:R-:W-:Y:S01]  /*1340*/  IMAD.MOV.U32 R4, RZ, RZ, R2 ;  /* 0x000000ffff047224 */ /* 0x000fe200078e0002 */
[----:B------:R-:W-:Y:S01]  /*1350*/  MOV R5, R3 ;  /* 0x0000000300057202 */ /* 0x000fe20000000f00 */
[----:B------:R-:W-:Y:S02]  /*1360*/  IMAD.MOV.U32 R2, RZ, RZ, R0 ;  /* 0x000000ffff027224 */ /* 0x000fe400078e0000 */
[----:B------:R-:W-:-:S04]  /*1370*/  IMAD.MOV.U32 R3, RZ, RZ, 0x0 ;  /* 0x00000000ff037424 */ /* 0x000fc800078e00ff */
[----:B------:R-:W-:Y:S05]  /*1380*/  RET.REL.NODEC R2 `(toUnitVecKernel) ;  /* 0xffffffec021c7950 */ /* 0x000fea0003c3ffff */
.L_x_17:
[----:B------:R-:W-:-:S00]  /*1390*/  BRA `(.L_x_17) ;  /* 0xfffffffc00fc7947 */ /* 0x000fc0000383ffff */
[----:B------:R-:W-:-:S00]  /*13a0*/  NOP ;  /* 0x0000000000007918 */ /* 0x000fc00000000000 */
        /* <DEDUP_REMOVED lines=13> */
.L_x_19:


//--------------------- .nv.shared.reserved.0     --------------------------
	.section	.nv.shared.reserved.0,"aw",@nobits
	.weak		__nv_reservedSMEM_offset_0_alias
	.size		__nv_reservedSMEM_offset_0_alias, 0, 64
	.other		__nv_reservedSMEM_offset_0_alias,@"STO_CUDA_RESERVED_SHARED STV_DEFAULT"
__nv_reservedSMEM_offset_0_alias:
	.zero		0
	.zero		64


//--------------------- .nv.constant0.toUnitVecKernel --------------------------
	.section	.nv.constant0.toUnitVecKernel,"a",@progbits
	.sectionflags	@""
	.align	4
.nv.constant0.toUnitVecKernel:
	.zero		936


//--------------------- SYMBOLS --------------------------

	.type		.nv.reservedSmem.offset0,@object
	.size		.nv.reservedSmem.offset0,0x4
